//
// Generated by NVIDIA NVVM Compiler
//
// Compiler Build ID: CL-36424714
// Cuda compilation tools, release 13.0, V13.0.88
// Based on NVVM 20.0.0
//

.version 9.0
.target sm_100
.address_size 64

	// .globl	_Z10matrix_mulPfS_S_

.visible .entry _Z10matrix_mulPfS_S_(
	.param .u64 .ptr .align 1 _Z10matrix_mulPfS_S__param_0,
	.param .u64 .ptr .align 1 _Z10matrix_mulPfS_S__param_1,
	.param .u64 .ptr .align 1 _Z10matrix_mulPfS_S__param_2
)
{
	.reg .pred 	%p<2>;
	.reg .b32 	%r<17>;
	.reg .b32 	%f<16>;
	.reg .b64 	%rd<20>;

	ld.param.u64 	%rd6, [_Z10matrix_mulPfS_S__param_0];
	ld.param.u64 	%rd7, [_Z10matrix_mulPfS_S__param_1];
	ld.param.u64 	%rd5, [_Z10matrix_mulPfS_S__param_2];
	cvta.to.global.u64 	%rd8, %rd7;
	cvta.to.global.u64 	%rd9, %rd6;
	mov.u32 	%r8, %ctaid.y;
	mov.u32 	%r9, %ntid.y;
	mov.u32 	%r10, %tid.y;
	mad.lo.s32 	%r1, %r8, %r9, %r10;
	mov.u32 	%r11, %ctaid.x;
	mov.u32 	%r12, %ntid.x;
	mov.u32 	%r13, %tid.x;
	mad.lo.s32 	%r2, %r11, %r12, %r13;
	mul.wide.u32 	%rd10, %r9, %r8;
	cvt.u64.u32 	%rd11, %r10;
	add.s64 	%rd12, %rd10, %rd11;
	mad.lo.s64 	%rd13, %rd12, 400, %rd9;
	add.s64 	%rd19, %rd13, 8;
	add.s64 	%rd2, %rd8, 800;
	mov.f32 	%f15, 0f00000000;
	mov.b32 	%r16, 0;
	mov.u32 	%r15, %r2;
$L__BB0_1:
	mul.wide.s32 	%rd14, %r15, 4;
	add.s64 	%rd15, %rd2, %rd14;
	ld.global.f32 	%f4, [%rd19+-8];
	ld.global.f32 	%f5, [%rd15+-800];
	fma.rn.f32 	%f6, %f4, %f5, %f15;
	ld.global.f32 	%f7, [%rd19+-4];
	ld.global.f32 	%f8, [%rd15+-400];
	fma.rn.f32 	%f9, %f7, %f8, %f6;
	ld.global.f32 	%f10, [%rd19];
	ld.global.f32 	%f11, [%rd15];
	fma.rn.f32 	%f12, %f10, %f11, %f9;
	ld.global.f32 	%f13, [%rd19+4];
	ld.global.f32 	%f14, [%rd15+400];
	fma.rn.f32 	%f15, %f13, %f14, %f12;
	add.s32 	%r16, %r16, 4;
	add.s64 	%rd19, %rd19, 16;
	add.s32 	%r15, %r15, 400;
	setp.ne.s32 	%p1, %r16, 100;
	@%p1 bra 	$L__BB0_1;
	cvta.to.global.u64 	%rd16, %rd5;
	mad.lo.s32 	%r14, %r1, 100, %r2;
	mul.wide.s32 	%rd17, %r14, 4;
	add.s64 	%rd18, %rd16, %rd17;
	st.global.f32 	[%rd18], %f15;
	ret;

}


// ===== COMPILED SASS (sm_100) =====

	.target	sm_100

	.elftype	@"ET_EXEC"


//--------------------- .note.nv.tkinfo           --------------------------
	.section	.note.nv.tkinfo,"",@"SHT_NOTE"
	.sectionflags	@"SHF_NOTE_NV_TKINFO"
	.tkinfo
        /*0018*/ 	.word	0x00000002
        /*0030*/ 	.string	""
        /*0030*/ 	.string	"ptxas"
        /*0030*/ 	.string	"Cuda compilation tools, release 13.0, V13.0.88"
        /*0030*/ 	.string	"Build cuda_13.0.r13.0/compiler.36424714_0"
        /*0030*/ 	.string	"-arch sm_100 -m 64 "



//--------------------- .note.nv.cuinfo           --------------------------
	.section	.note.nv.cuinfo,"",@"SHT_NOTE"
	.sectionflags	@"SHF_NOTE_NV_CUINFO"
        /*0018*/ 	.short	0x0002
        /*001a*/ 	.short	0x0064
        /*001c*/ 	.short	0x0082
	.zero		2


//--------------------- .nv.info                  --------------------------
	.section	.nv.info,"",@"SHT_CUDA_INFO"
	.align	4


	//----- nvinfo : EIATTR_REGCOUNT
	.align		4
        /*0000*/ 	.byte	0x04, 0x2f
        /*0002*/ 	.short	(.L_1 - .L_0)
	.align		4
.L_0:
        /*0004*/ 	.word	index@(_Z10matrix_mulPfS_S_)
        /*0008*/ 	.word	0x00000020


	//----- nvinfo : EIATTR_FRAME_SIZE
	.align		4
.L_1:
        /*000c*/ 	.byte	0x04, 0x11
        /*000e*/ 	.short	(.L_3 - .L_2)
	.align		4
.L_2:
        /*0010*/ 	.word	index@(_Z10matrix_mulPfS_S_)
        /*0014*/ 	.word	0x00000000


	//----- nvinfo : EIATTR_MIN_STACK_SIZE
	.align		4
.L_3:
        /*0018*/ 	.byte	0x04, 0x12
        /*001a*/ 	.short	(.L_5 - .L_4)
	.align		4
.L_4:
        /*001c*/ 	.word	index@(_Z10matrix_mulPfS_S_)
        /*0020*/ 	.word	0x00000000
.L_5:


//--------------------- .nv.compat                --------------------------
	.section	.nv.compat,"",@"SHT_CUDA_COMPAT_INFO"
	.align	4
        /*0000*/ 	.byte	0x02, 0x09, 0x00, 0x00, 0x02, 0x02, 0x01, 0x00, 0x02, 0x05, 0x05, 0x00, 0x03, 0x07, 0x01, 0x01
        /*0010*/ 	.byte	0x02, 0x03, 0x00, 0x00, 0x02, 0x06, 0x01, 0x00, 0x04, 0x0b, 0x08, 0x00, 0x09, 0x00, 0x00, 0x00
        /*0020*/ 	.byte	0x00, 0x00, 0x00, 0x00


//--------------------- .nv.info._Z10matrix_mulPfS_S_ --------------------------
	.section	.nv.info._Z10matrix_mulPfS_S_,"",@"SHT_CUDA_INFO"
	.sectionflags	@""
	.align	4


	//----- nvinfo : EIATTR_CUDA_API_VERSION
	.align		4
        /*0000*/ 	.byte	0x04, 0x37
        /*0002*/ 	.short	(.L_7 - .L_6)
.L_6:
        /*0004*/ 	.word	0x00000082


	//----- nvinfo : EIATTR_KPARAM_INFO
	.align		4
.L_7:
        /*0008*/ 	.byte	0x04, 0x17
        /*000a*/ 	.short	(.L_9 - .L_8)
.L_8:
        /*000c*/ 	.word	0x00000000
        /*0010*/ 	.short	0x0002
        /*0012*/ 	.short	0x0010
        /*0014*/ 	.byte	0x00, 0xf5, 0x21, 0x00


	//----- nvinfo : EIATTR_KPARAM_INFO
	.align		4
.L_9:
        /*0018*/ 	.byte	0x04, 0x17
        /*001a*/ 	.short	(.L_11 - .L_10)
.L_10:
        /*001c*/ 	.word	0x00000000
        /*0020*/ 	.short	0x0001
        /*0022*/ 	.short	0x0008
        /*0024*/ 	.byte	0x00, 0xf5, 0x21, 0x00


	//----- nvinfo : EIATTR_KPARAM_INFO
	.align		4
.L_11:
        /*0028*/ 	.byte	0x04, 0x17
        /*002a*/ 	.short	(.L_13 - .L_12)
.L_12:
        /*002c*/ 	.word	0x00000000
        /*0030*/ 	.short	0x0000
        /*0032*/ 	.short	0x0000
        /*0034*/ 	.byte	0x00, 0xf5, 0x21, 0x00


	//----- nvinfo : EIATTR_SPARSE_MMA_MASK
	.align		4
.L_13:
        /*0038*/ 	.byte	0x03, 0x50
        /*003a*/ 	.short	0x0000


	//----- nvinfo : EIATTR_MAXREG_COUNT
	.align		4
        /*003c*/ 	.byte	0x03, 0x1b
        /*003e*/ 	.short	0x00ff


	//----- nvinfo : EIATTR_MERCURY_ISA_VERSION
	.align		4
        /*0040*/ 	.byte	0x03, 0x5f
        /*0042*/ 	.short	0x0101


	//----- nvinfo : EIATTR_VRC_CTA_INIT_COUNT
	.align		4
        /*0044*/ 	.byte	0x02, 0x4a
	.zero		1
	.zero		1


	//----- nvinfo : EIATTR_EXIT_INSTR_OFFSETS
	.align		4
        /*0048*/ 	.byte	0x04, 0x1c
        /*004a*/ 	.short	(.L_15 - .L_14)


	//   ....[0]....
.L_14:
        /*004c*/ 	.word	0x00001760


	//----- nvinfo : EIATTR_CBANK_PARAM_SIZE
	.align		4
.L_15:
        /*0050*/ 	.byte	0x03, 0x19
        /*0052*/ 	.short	0x0018


	//----- nvinfo : EIATTR_PARAM_CBANK
	.align		4
        /*0054*/ 	.byte	0x04, 0x0a
        /*0056*/ 	.short	(.L_17 - .L_16)
	.align		4
.L_16:
        /*0058*/ 	.word	index@(.nv.constant0._Z10matrix_mulPfS_S_)
        /*005c*/ 	.short	0x0380
        /*005e*/ 	.short	0x0018


	//----- nvinfo : EIATTR_SW_WAR
	.align		4
.L_17:
        /*0060*/ 	.byte	0x04, 0x36
        /*0062*/ 	.short	(.L_19 - .L_18)
.L_18:
        /*0064*/ 	.word	0x00000008
.L_19:


//--------------------- .nv.callgraph             --------------------------
	.section	.nv.callgraph,"",@"SHT_CUDA_CALLGRAPH"
	.align	4
	.sectionentsize	8
	.align		4
        /*0000*/ 	.word	0x00000000
	.align		4
        /*0004*/ 	.word	0xffffffff
	.align		4
        /*0008*/ 	.word	0x00000000
	.align		4
        /*000c*/ 	.word	0xfffffffe
	.align		4
        /*0010*/ 	.word	0x00000000
	.align		4
        /*0014*/ 	.word	0xfffffffd
	.align		4
        /*0018*/ 	.word	0x00000000
	.align		4
        /*001c*/ 	.word	0xfffffffc


//--------------------- .text._Z10matrix_mulPfS_S_ --------------------------
	.section	.text._Z10matrix_mulPfS_S_,"ax",@progbits
	.align	128
        .global         _Z10matrix_mulPfS_S_
        .type           _Z10matrix_mulPfS_S_,@function
        .size           _Z10matrix_mulPfS_S_,(.L_x_1 - _Z10matrix_mulPfS_S_)
        .other          _Z10matrix_mulPfS_S_,@"STO_CUDA_ENTRY STV_DEFAULT"
_Z10matrix_mulPfS_S_:
.text._Z10matrix_mulPfS_S_:
[----:B------:R-:W-:Y:S01]  /*0000*/  LDC R1, c[0x0][0x37c] ;  /* 0x0000df00ff017b82 */ /* 0x000fe20000000800 */
[----:B------:R-:W0:Y:S07]  /*0010*/  S2R R4, SR_TID.Y ;  /* 0x0000000000047919 */ /* 0x000e2e0000002200 */
[----:B------:R-:W0:Y:S01]  /*0020*/  S2UR UR8, SR_CTAID.Y ;  /* 0x00000000000879c3 */ /* 0x000e220000002600 */
[----:B------:R-:W1:Y:S01]  /*0030*/  LDCU.64 UR4, c[0x0][0x388] ;  /* 0x00007100ff0477ac */ /* 0x000e620008000a00 */
[----:B------:R-:W-:Y:S01]  /*0040*/  HFMA2 R5, -RZ, RZ, 0, 0 ;  /* 0x00000000ff057431 */ /* 0x000fe200000001ff */
[----:B------:R-:W2:Y:S01]  /*0050*/  S2R R11, SR_TID.X ;  /* 0x00000000000b7919 */ /* 0x000ea20000002100 */
[----:B------:R-:W3:Y:S04]  /*0060*/  LDCU.64 UR6, c[0x0][0x358] ;  /* 0x00006b00ff0677ac */ /* 0x000ee80008000a00 */
[----:B------:R-:W0:Y:S08]  /*0070*/  LDC R13, c[0x0][0x364] ;  /* 0x0000d900ff0d7b82 */ /* 0x000e300000000800 */
[----:B------:R-:W4:Y:S01]  /*0080*/  LDC.64 R8, c[0x0][0x380] ;  /* 0x0000e000ff087b82 */ /* 0x000f220000000a00 */
[----:B-1----:R-:W-:-:S04]  /*0090*/  UIADD3 UR4, UP0, UPT, UR4, 0x320, URZ ;  /* 0x0000032004047890 */ /* 0x002fc8000ff1e0ff */
[----:B------:R-:W-:-:S03]  /*00a0*/  UIADD3.X UR5, UPT, UPT, URZ, UR5, URZ, UP0, !UPT ;  /* 0x00000005ff057290 */ /* 0x000fc600087fe4ff */
[----:B------:R-:W2:Y:S01]  /*00b0*/  S2UR UR9, SR_CTAID.X ;  /* 0x00000000000979c3 */ /* 0x000ea20000002500 */
[----:B------:R-:W-:Y:S02]  /*00c0*/  MOV R6, UR4 ;  /* 0x0000000400067c02 */ /* 0x000fe40008000f00 */
[----:B------:R-:W-:-:S05]  /*00d0*/  MOV R7, UR5 ;  /* 0x0000000500077c02 */ /* 0x000fca0008000f00 */
[----:B------:R-:W2:Y:S01]  /*00e0*/  LDC R0, c[0x0][0x360] ;  /* 0x0000d800ff007b82 */ /* 0x000ea20000000800 */
[----:B0-----:R-:W-:-:S04]  /*00f0*/  IMAD.WIDE.U32 R2, R13, UR8, R4 ;  /* 0x000000080d027c25 */ /* 0x001fc8000f8e0004 */
[----:B------:R-:W-:Y:S02]  /*0100*/  IMAD R15, R3, 0x190, RZ ;  /* 0x00000190030f7824 */ /* 0x000fe400078e02ff */
[----:B----4-:R-:W-:-:S05]  /*0110*/  IMAD.WIDE.U32 R2, R2, 0x190, R8 ;  /* 0x0000019002027825 */ /* 0x010fca00078e0008 */
[----:B------:R-:W-:-:S05]  /*0120*/  IADD3 R3, PT, PT, R3, R15, RZ ;  /* 0x0000000f03037210 */ /* 0x000fca0007ffe0ff */
[----:B---3--:R-:W3:Y:S04]  /*0130*/  LDG.E R17, desc[UR6][R2.64+0x4] ;  /* 0x0000040602117981 */ /* 0x008ee8000c1e1900 */
[----:B------:R-:W4:Y:S01]  /*0140*/  LDG.E R19, desc[UR6][R2.64+0x8] ;  /* 0x0000080602137981 */ /* 0x000f22000c1e1900 */
[----:B--2---:R-:W-:-:S03]  /*0150*/  IMAD R5, R0, UR9, R11 ;  /* 0x0000000900057c24 */ /* 0x004fc6000f8e020b */
[----:B------:R-:W2:Y:S01]  /*0160*/  LDG.E R0, desc[UR6][R2.64] ;  /* 0x0000000602007981 */ /* 0x000ea2000c1e1900 */
[----:B------:R-:W-:-:S03]  /*0170*/  IMAD.WIDE R10, R5, 0x4, R6 ;  /* 0x00000004050a7825 */ /* 0x000fc600078e0206 */
[----:B------:R-:W5:Y:S04]  /*0180*/  LDG.E R25, desc[UR6][R2.64+0xc] ;  /* 0x00000c0602197981 */ /* 0x000f68000c1e1900 */
[----:B------:R-:W2:Y:S04]  /*0190*/  LDG.E R15, desc[UR6][R10.64+-0x320] ;  /* 0xfffce0060a0f7981 */ /* 0x000ea8000c1e1900 */
[----:B------:R-:W3:Y:S01]  /*01a0*/  LDG.E R12, desc[UR6][R10.64+-0x190] ;  /* 0xfffe70060a0c7981 */ /* 0x000ee2000c1e1900 */
[----:B------:R-:W-:-:S03]  /*01b0*/  IADD3 R9, PT, PT, R5, 0x190, RZ ;  /* 0x0000019005097810 */ /* 0x000fc60007ffe0ff */
[----:B------:R-:W4:Y:S02]  /*01c0*/  LDG.E R14, desc[UR6][R10.64] ;  /* 0x000000060a0e7981 */ /* 0x000f24000c1e1900 */
[----:B------:R-:W-:Y:S02]  /*01d0*/  IMAD.WIDE R8, R9, 0x4, R6 ;  /* 0x0000000409087825 */ /* 0x000fe400078e0206 */
[----:B------:R0:W5:Y:S04]  /*01e0*/  LDG.E R16, desc[UR6][R10.64+0x190] ;  /* 0x000190060a107981 */ /* 0x000168000c1e1900 */
[----:B------:R-:W5:Y:S04]  /*01f0*/  LDG.E R22, desc[UR6][R8.64+-0x320] ;  /* 0xfffce00608167981 */ /* 0x000f68000c1e1900 */
[----:B------:R-:W5:Y:S04]  /*0200*/  LDG.E R27, desc[UR6][R2.64+0x10] ;  /* 0x00001006021b7981 */ /* 0x000f68000c1e1900 */
[----:B------:R-:W5:Y:S04]  /*0210*/  LDG.E R18, desc[UR6][R8.64+-0x190] ;  /* 0xfffe700608127981 */ /* 0x000f68000c1e1900 */
[----:B------:R-:W5:Y:S04]  /*0220*/  LDG.E R21, desc[UR6][R2.64+0x14] ;  /* 0x0000140602157981 */ /* 0x000f68000c1e1900 */
[----:B------:R-:W5:Y:S04]  /*0230*/  LDG.E R20, desc[UR6][R8.64] ;  /* 0x0000000608147981 */ /* 0x000f68000c1e1900 */
[----:B------:R-:W5:Y:S01]  /*0240*/  LDG.E R23, desc[UR6][R2.64+0x18] ;  /* 0x0000180602177981 */ /* 0x000f62000c1e1900 */
[----:B------:R-:W-:-:S03]  /*0250*/  IADD3 R26, PT, PT, R5, 0x320, RZ ;  /* 0x00000320051a7810 */ /* 0x000fc60007ffe0ff */
[----:B------:R1:W5:Y:S02]  /*0260*/  LDG.E R24, desc[UR6][R8.64+0x190] ;  /* 0x0001900608187981 */ /* 0x000364000c1e1900 */
[----:B0-----:R-:W-:Y:S02]  /*0270*/  IMAD.WIDE R10, R26, 0x4, R6 ;  /* 0x000000041a0a7825 */ /* 0x001fe400078e0206 */
[----:B------:R-:W5:Y:S04]  /*0280*/  LDG.E R29, desc[UR6][R2.64+0x1c] ;  /* 0x00001c06021d7981 */ /* 0x000f68000c1e1900 */
[----:B------:R-:W5:Y:S01]  /*0290*/  LDG.E R28, desc[UR6][R2.64+0x188] ;  /* 0x00018806021c7981 */ /* 0x000f62000c1e1900 */
[----:B-1----:R-:W-:-:S05]  /*02a0*/  IADD3 R9, PT, PT, R5, 0x4b0, RZ ;  /* 0x000004b005097810 */ /* 0x002fca0007ffe0ff */
[----:B------:R-:W-:-:S04]  /*02b0*/  IMAD.WIDE R8, R9, 0x4, R6 ;  /* 0x0000000409087825 */ /* 0x000fc800078e0206 */
[----:B--2---:R-:W-:Y:S02]  /*02c0*/  FFMA R26, R0, R15, RZ ;  /* 0x0000000f001a7223 */ /* 0x004fe400000000ff */
[----:B------:R-:W2:Y:S04]  /*02d0*/  LDG.E R0, desc[UR6][R10.64+-0x320] ;  /* 0xfffce0060a007981 */ /* 0x000ea8000c1e1900 */
[----:B------:R-:W2:Y:S01]  /*02e0*/  LDG.E R15, desc[UR6][R2.64+0x20] ;  /* 0x00002006020f7981 */ /* 0x000ea2000c1e1900 */
[----:B---3--:R-:W-:-:S03]  /*02f0*/  FFMA R26, R17, R12, R26 ;  /* 0x0000000c111a7223 */ /* 0x008fc6000000001a */
[----:B------:R-:W3:Y:S04]  /*0300*/  LDG.E R12, desc[UR6][R10.64+-0x190] ;  /* 0xfffe70060a0c7981 */ /* 0x000ee8000c1e1900 */
[----:B------:R-:W3:Y:S01]  /*0310*/  LDG.E R17, desc[UR6][R2.64+0x24] ;  /* 0x0000240602117981 */ /* 0x000ee2000c1e1900 */
[----:B----4-:R-:W-:-:S03]  /*0320*/  FFMA R14, R19, R14, R26 ;  /* 0x0000000e130e7223 */ /* 0x010fc6000000001a */
[----:B------:R-:W4:Y:S01]  /*0330*/  LDG.E R19, desc[UR6][R2.64+0x28] ;  /* 0x0000280602137981 */ /* 0x000f22000c1e1900 */
[----:B-----5:R-:W-:-:S03]  /*0340*/  FFMA R14, R25, R16, R14 ;  /* 0x00000010190e7223 */ /* 0x020fc6000000000e */
[----:B------:R-:W5:Y:S01]  /*0350*/  LDG.E R16, desc[UR6][R10.64+0x190] ;  /* 0x000190060a107981 */ /* 0x000f62000c1e1900 */
[----:B------:R-:W-:-:S03]  /*0360*/  FFMA R26, R27, R22, R14 ;  /* 0x000000161b1a7223 */ /* 0x000fc6000000000e */
[----:B------:R0:W4:Y:S04]  /*0370*/  LDG.E R14, desc[UR6][R10.64] ;  /* 0x000000060a0e7981 */ /* 0x000128000c1e1900 */
[----:B------:R-:W5:Y:S04]  /*0380*/  LDG.E R25, desc[UR6][R2.64+0x2c] ;  /* 0x00002c0602197981 */ /* 0x000f68000c1e1900 */
[----:B------:R-:W5:Y:S04]  /*0390*/  LDG.E R22, desc[UR6][R8.64+-0x320] ;  /* 0xfffce00608167981 */ /* 0x000f68000c1e1900 */
[----:B------:R-:W5:Y:S01]  /*03a0*/  LDG.E R27, desc[UR6][R2.64+0x30] ;  /* 0x00003006021b7981 */ /* 0x000f62000c1e1900 */
[----:B------:R-:W-:-:S03]  /*03b0*/  FFMA R18, R21, R18, R26 ;  /* 0x0000001215127223 */ /* 0x000fc6000000001a */
[----:B------:R-:W5:Y:S01]  /*03c0*/  LDG.E R21, desc[UR6][R2.64+0x34] ;  /* 0x0000340602157981 */ /* 0x000f62000c1e1900 */
[----:B------:R-:W-:-:S03]  /*03d0*/  FFMA R26, R23, R20, R18 ;  /* 0x00000014171a7223 */ /* 0x000fc60000000012 */
[----:B------:R-:W5:Y:S04]  /*03e0*/  LDG.E R18, desc[UR6][R8.64+-0x190] ;  /* 0xfffe700608127981 */ /* 0x000f68000c1e1900 */
[----:B------:R-:W5:Y:S04]  /*03f0*/  LDG.E R20, desc[UR6][R8.64] ;  /* 0x0000000608147981 */ /* 0x000f68000c1e1900 */
[----:B------:R-:W5:Y:S01]  /*0400*/  LDG.E R23, desc[UR6][R2.64+0x38] ;  /* 0x0000380602177981 */ /* 0x000f62000c1e1900 */
[----:B0-----:R-:W-:Y:S01]  /*0410*/  IADD3 R11, PT, PT, R5, 0x640, RZ ;  /* 0x00000640050b7810 */ /* 0x001fe20007ffe0ff */
[----:B------:R-:W-:-:S02]  /*0420*/  FFMA R26, R29, R24, R26 ;  /* 0x000000181d1a7223 */ /* 0x000fc4000000001a */
[----:B------:R0:W5:Y:S02]  /*0430*/  LDG.E R24, desc[UR6][R8.64+0x190] ;  /* 0x0001900608187981 */ /* 0x000164000c1e1900 */
[----:B------:R-:W-:Y:S02]  /*0440*/  IMAD.WIDE R10, R11, 0x4, R6 ;  /* 0x000000040b0a7825 */ /* 0x000fe400078e0206 */
[----:B------:R-:W5:Y:S01]  /*0450*/  LDG.E R29, desc[UR6][R2.64+0x3c] ;  /* 0x00003c06021d7981 */ /* 0x000f62000c1e1900 */
[----:B0-----:R-:W-:Y:S01]  /*0460*/  IADD3 R9, PT, PT, R5, 0x7d0, RZ ;  /* 0x000007d005097810 */ /* 0x001fe20007ffe0ff */
[----:B--2---:R-:W-:Y:S02]  /*0470*/  FFMA R26, R15, R0, R26 ;  /* 0x000000000f1a7223 */ /* 0x004fe4000000001a */
[----:B------:R-:W2:Y:S04]  /*0480*/  LDG.E R0, desc[UR6][R10.64+-0x320] ;  /* 0xfffce0060a007981 */ /* 0x000ea8000c1e1900 */
[----:B------:R-:W2:Y:S01]  /*0490*/  LDG.E R15, desc[UR6][R2.64+0x40] ;  /* 0x00004006020f7981 */ /* 0x000ea2000c1e1900 */
[----:B---3--:R-:W-:-:S03]  /*04a0*/  FFMA R26, R17, R12, R26 ;  /* 0x0000000c111a7223 */ /* 0x008fc6000000001a */
[----:B------:R-:W3:Y:S04]  /*04b0*/  LDG.E R12, desc[UR6][R10.64+-0x190] ;  /* 0xfffe70060a0c7981 */ /* 0x000ee8000c1e1900 */
[----:B------:R-:W3:Y:S01]  /*04c0*/  LDG.E R17, desc[UR6][R2.64+0x44] ;  /* 0x0000440602117981 */ /* 0x000ee2000c1e1900 */
[----:B----4-:R-:W-:-:S03]  /*04d0*/  FFMA R14, R19, R14, R26 ;  /* 0x0000000e130e7223 */ /* 0x010fc6000000001a */
[----:B------:R-:W4:Y:S01]  /*04e0*/  LDG.E R19, desc[UR6][R2.64+0x48] ;  /* 0x0000480602137981 */ /* 0x000f22000c1e1900 */
[----:B-----5:R-:W-:Y:S01]  /*04f0*/  FFMA R14, R25, R16, R14 ;  /* 0x00000010190e7223 */ /* 0x020fe2000000000e */
[----:B------:R-:W-:Y:S02]  /*0500*/  IMAD.WIDE R8, R9, 0x4, R6 ;  /* 0x0000000409087825 */ /* 0x000fe400078e0206 */
[----:B------:R-:W5:Y:S04]  /*0510*/  LDG.E R16, desc[UR6][R10.64+0x190] ;  /* 0x000190060a107981 */ /* 0x000f68000c1e1900 */
[----:B------:R-:W5:Y:S01]  /*0520*/  LDG.E R25, desc[UR6][R2.64+0x4c] ;  /* 0x00004c0602197981 */ /* 0x000f62000c1e1900 */
[----:B------:R-:W-:-:S03]  /*0530*/  FFMA R26, R27, R22, R14 ;  /* 0x000000161b1a7223 */ /* 0x000fc6000000000e */
[----:B------:R0:W4:Y:S04]  /*0540*/  LDG.E R14, desc[UR6][R10.64] ;  /* 0x000000060a0e7981 */ /* 0x000128000c1e1900 */
        /* <DEDUP_REMOVED lines=12> */
[----:B------:R-:W5:Y:S02]  /*0610*/  LDG.E R29, desc[UR6][R2.64+0x5c] ;  /* 0x00005c06021d7981 */ /* 0x000f64000c1e1900 */
[----:B--2---:R-:W-:Y:S02]  /*0620*/  FFMA R26, R15, R0, R26 ;  /* 0x000000000f1a7223 */ /* 0x004fe4000000001a */
[----:B------:R-:W2:Y:S04]  /*0630*/  LDG.E R0, desc[UR6][R10.64+-0x320] ;  /* 0xfffce0060a007981 */ /* 0x000ea8000c1e1900 */
[----:B------:R-:W2:Y:S01]  /*0640*/  LDG.E R15, desc[UR6][R2.64+0x60] ;  /* 0x00006006020f7981 */ /* 0x000ea2000c1e1900 */
[----:B---3--:R-:W-:-:S03]  /*0650*/  FFMA R26, R17, R12, R26 ;  /* 0x0000000c111a7223 */ /* 0x008fc6000000001a */
[----:B------:R-:W3:Y:S04]  /*0660*/  LDG.E R12, desc[UR6][R10.64+-0x190] ;  /* 0xfffe70060a0c7981 */ /* 0x000ee8000c1e1900 */
[----:B------:R-:W3:Y:S01]  /*0670*/  LDG.E R17, desc[UR6][R2.64+0x64] ;  /* 0x0000640602117981 */ /* 0x000ee2000c1e1900 */
[----:B0-----:R-:W-:Y:S01]  /*0680*/  IADD3 R9, PT, PT, R5, 0xaf0, RZ ;  /* 0x00000af005097810 */ /* 0x001fe20007ffe0ff */
[----:B----4-:R-:W-:Y:S02]  /*0690*/  FFMA R14, R19, R14, R26 ;  /* 0x0000000e130e7223 */ /* 0x010fe4000000001a */
[----:B------:R-:W4:Y:S02]  /*06a0*/  LDG.E R19, desc[UR6][R2.64+0x68] ;  /* 0x0000680602137981 */ /* 0x000f24000c1e1900 */
[----:B-----5:R-:W-:Y:S01]  /*06b0*/  FFMA R14, R25, R16, R14 ;  /* 0x00000010190e7223 */ /* 0x020fe2000000000e */
[----:B------:R-:W-:Y:S01]  /*06c0*/  IMAD.WIDE R8, R9, 0x4, R6 ;  /* 0x0000000409087825 */ /* 0x000fe200078e0206 */
[----:B------:R-:W5:Y:S03]  /*06d0*/  LDG.E R16, desc[UR6][R10.64+0x190] ;  /* 0x000190060a107981 */ /* 0x000f66000c1e1900 */
[----:B------:R-:W-:-:S02]  /*06e0*/  FFMA R26, R27, R22, R14 ;  /* 0x000000161b1a7223 */ /* 0x000fc4000000000e */
        /* <DEDUP_REMOVED lines=49> */
[----:B0-----:R-:W-:-:S05]  /*0a00*/  IADD3 R9, PT, PT, R5, 0x1130, RZ ;  /* 0x0000113005097810 */ /* 0x001fca0007ffe0ff */
[----:B------:R-:W-:-:S04]  /*0a10*/  IMAD.WIDE R8, R9, 0x4, R6 ;  /* 0x0000000409087825 */ /* 0x000fc800078e0206 */
[----:B----4-:R-:W-:Y:S02]  /*0a20*/  FFMA R14, R19, R14, R26 ;  /* 0x0000000e130e7223 */ /* 0x010fe4000000001a */
[----:B------:R-:W4:Y:S02]  /*0a30*/  LDG.E R19, desc[UR6][R2.64+0xa8] ;  /* 0x0000a80602137981 */ /* 0x000f24000c1e1900 */
[----:B-----5:R-:W-:Y:S02]  /*0a40*/  FFMA R14, R25, R16, R14 ;  /* 0x00000010190e7223 */ /* 0x020fe4000000000e */
[----:B------:R-:W5:Y:S02]  /*0a50*/  LDG.E R16, desc[UR6][R8.64+-0x320] ;  /* 0xfffce00608107981 */ /* 0x000f64000c1e1900 */
[----:B------:R-:W-:Y:S02]  /*0a60*/  FFMA R26, R27, R22, R14 ;  /* 0x000000161b1a7223 */ /* 0x000fe4000000000e */
[----:B------:R-:W4:Y:S04]  /*0a70*/  LDG.E R14, desc[UR6][R10.64] ;  /* 0x000000060a0e7981 */ /* 0x000f28000c1e1900 */
[----:B------:R0:W5:Y:S04]  /*0a80*/  LDG.E R27, desc[UR6][R10.64+0x190] ;  /* 0x000190060a1b7981 */ /* 0x000168000c1e1900 */
[----:B------:R-:W5:Y:S04]  /*0a90*/  LDG.E R22, desc[UR6][R2.64+0xac] ;  /* 0x0000ac0602167981 */ /* 0x000f68000c1e1900 */
[----:B------:R-:W5:Y:S01]  /*0aa0*/  LDG.E R25, desc[UR6][R2.64+0xb0] ;  /* 0x0000b00602197981 */ /* 0x000f62000c1e1900 */
[----:B------:R-:W-:-:S03]  /*0ab0*/  FFMA R18, R21, R18, R26 ;  /* 0x0000001215127223 */ /* 0x000fc6000000001a */
[----:B------:R-:W5:Y:S01]  /*0ac0*/  LDG.E R21, desc[UR6][R2.64+0xb4] ;  /* 0x0000b40602157981 */ /* 0x000f62000c1e1900 */
[----:B------:R-:W-:-:S03]  /*0ad0*/  FFMA R26, R23, R20, R18 ;  /* 0x00000014171a7223 */ /* 0x000fc60000000012 */
[----:B------:R-:W5:Y:S01]  /*0ae0*/  LDG.E R20, desc[UR6][R8.64+-0x190] ;  /* 0xfffe700608147981 */ /* 0x000f62000c1e1900 */
[----:B0-----:R-:W-:-:S03]  /*0af0*/  IADD3 R11, PT, PT, R5, 0x12c0, RZ ;  /* 0x000012c0050b7810 */ /* 0x001fc60007ffe0ff */
[----:B------:R-:W5:Y:S04]  /*0b00*/  LDG.E R18, desc[UR6][R8.64] ;  /* 0x0000000608127981 */ /* 0x000f68000c1e1900 */
[----:B------:R-:W5:Y:S01]  /*0b10*/  LDG.E R23, desc[UR6][R2.64+0xb8] ;  /* 0x0000b80602177981 */ /* 0x000f62000c1e1900 */
[----:B------:R-:W-:Y:S01]  /*0b20*/  FFMA R26, R29, R24, R26 ;  /* 0x000000181d1a7223 */ /* 0x000fe2000000001a */
[----:B------:R-:W-:Y:S02]  /*0b30*/  IMAD.WIDE R10, R11, 0x4, R6 ;  /* 0x000000040b0a7825 */ /* 0x000fe400078e0206 */
[----:B------:R0:W5:Y:S04]  /*0b40*/  LDG.E R24, desc[UR6][R8.64+0x190] ;  /* 0x0001900608187981 */ /* 0x000168000c1e1900 */
[----:B------:R-:W5:Y:S01]  /*0b50*/  LDG.E R29, desc[UR6][R2.64+0xbc] ;  /* 0x0000bc06021d7981 */ /* 0x000f62000c1e1900 */
[----:B--2---:R-:W-:-:S03]  /*0b60*/  FFMA R26, R15, R0, R26 ;  /* 0x000000000f1a7223 */ /* 0x004fc6000000001a */
        /* <DEDUP_REMOVED lines=10> */
[----:B------:R-:W4:Y:S02]  /*0c10*/  LDG.E R19, desc[UR6][R10.64] ;  /* 0x000000060a137981 */ /* 0x000f24000c1e1900 */
[----:B------:R-:W-:Y:S02]  /*0c20*/  FFMA R26, R25, R16, R22 ;  /* 0x00000010191a7223 */ /* 0x000fe40000000016 */
[----:B------:R0:W5:Y:S04]  /*0c30*/  LDG.E R16, desc[UR6][R10.64+0x190] ;  /* 0x000190060a107981 */ /* 0x000168000c1e1900 */
[----:B------:R-:W5:Y:S04]  /*0c40*/  LDG.E R25, desc[UR6][R2.64+0xcc] ;  /* 0x0000cc0602197981 */ /* 0x000f68000c1e1900 */
[----:B------:R-:W5:Y:S04]  /*0c50*/  LDG.E R22, desc[UR6][R8.64+-0x320] ;  /* 0xfffce00608167981 */ /* 0x000f68000c1e1900 */
[----:B------:R-:W5:Y:S01]  /*0c60*/  LDG.E R27, desc[UR6][R2.64+0xd0] ;  /* 0x0000d006021b7981 */ /* 0x000f62000c1e1900 */
[----:B------:R-:W-:-:S03]  /*0c70*/  FFMA R20, R21, R20, R26 ;  /* 0x0000001415147223 */ /* 0x000fc6000000001a */
[----:B------:R-:W5:Y:S01]  /*0c80*/  LDG.E R21, desc[UR6][R2.64+0xd4] ;  /* 0x0000d40602157981 */ /* 0x000f62000c1e1900 */
[----:B------:R-:W-:-:S03]  /*0c90*/  FFMA R20, R23, R18, R20 ;  /* 0x0000001217147223 */ /* 0x000fc60000000014 */
[----:B------:R-:W5:Y:S01]  /*0ca0*/  LDG.E R18, desc[UR6][R8.64+-0x190] ;  /* 0xfffe700608127981 */ /* 0x000f62000c1e1900 */
[----:B------:R-:W-:-:S03]  /*0cb0*/  FFMA R29, R29, R24, R20 ;  /* 0x000000181d1d7223 */ /* 0x000fc60000000014 */
[----:B------:R-:W5:Y:S04]  /*0cc0*/  LDG.E R20, desc[UR6][R8.64] ;  /* 0x0000000608147981 */ /* 0x000f68000c1e1900 */
[----:B------:R-:W5:Y:S01]  /*0cd0*/  LDG.E R23, desc[UR6][R2.64+0xd8] ;  /* 0x0000d80602177981 */ /* 0x000f62000c1e1900 */
[----:B0-----:R-:W-:-:S03]  /*0ce0*/  IADD3 R11, PT, PT, R5, 0x15e0, RZ ;  /* 0x000015e0050b7810 */ /* 0x001fc60007ffe0ff */
[----:B------:R0:W5:Y:S02]  /*0cf0*/  LDG.E R24, desc[UR6][R8.64+0x190] ;  /* 0x0001900608187981 */ /* 0x000164000c1e1900 */
[----:B------:R-:W-:-:S04]  /*0d00*/  IMAD.WIDE R10, R11, 0x4, R6 ;  /* 0x000000040b0a7825 */ /* 0x000fc800078e0206 */
[----:B--2---:R-:W-:Y:S02]  /*0d10*/  FFMA R0, R0, R15, R29 ;  /* 0x0000000f00007223 */ /* 0x004fe4000000001d */
[----:B------:R-:W2:Y:S04]  /*0d20*/  LDG.E R15, desc[UR6][R2.64+0xdc] ;  /* 0x0000dc06020f7981 */ /* 0x000ea8000c1e1900 */
[----:B------:R-:W2:Y:S01]  /*0d30*/  LDG.E R29, desc[UR6][R2.64+0xe4] ;  /* 0x0000e406021d7981 */ /* 0x000ea2000c1e1900 */
[----:B---3--:R-:W-:-:S03]  /*0d40*/  FFMA R26, R17, R12, R0 ;  /* 0x0000000c111a7223 */ /* 0x008fc60000000000 */
[----:B------:R-:W3:Y:S04]  /*0d50*/  LDG.E R17, desc[UR6][R10.64+-0x320] ;  /* 0xfffce0060a117981 */ /* 0x000ee8000c1e1900 */
[----:B------:R-:W3:Y:S04]  /*0d60*/  LDG.E R0, desc[UR6][R2.64+0xe0] ;  /* 0x0000e00602007981 */ /* 0x000ee8000c1e1900 */
[----:B------:R-:W3:Y:S01]  /*0d70*/  LDG.E R12, desc[UR6][R10.64+-0x190] ;  /* 0xfffe70060a0c7981 */ /* 0x000ee2000c1e1900 */
[----:B0-----:R-:W-:-:S05]  /*0d80*/  IADD3 R9, PT, PT, R5, 0x1770, RZ ;  /* 0x0000177005097810 */ /* 0x001fca0007ffe0ff */
[----:B------:R-:W-:-:S04]  /*0d90*/  IMAD.WIDE R8, R9, 0x4, R6 ;  /* 0x0000000409087825 */ /* 0x000fc800078e0206 */
[----:B----4-:R-:W-:Y:S02]  /*0da0*/  FFMA R14, R14, R19, R26 ;  /* 0x000000130e0e7223 */ /* 0x010fe4000000001a */
[----:B------:R-:W4:Y:S02]  /*0db0*/  LDG.E R19, desc[UR6][R10.64] ;  /* 0x000000060a137981 */ /* 0x000f24000c1e1900 */
[----:B-----5:R-:W-:Y:S02]  /*0dc0*/  FFMA R14, R25, R16, R14 ;  /* 0x00000010190e7223 */ /* 0x020fe4000000000e */
[----:B------:R0:W5:Y:S04]  /*0dd0*/  LDG.E R25, desc[UR6][R10.64+0x190] ;  /* 0x000190060a197981 */ /* 0x000168000c1e1900 */
[----:B------:R-:W5:Y:S01]  /*0de0*/  LDG.E R16, desc[UR6][R8.64+-0x320] ;  /* 0xfffce00608107981 */ /* 0x000f62000c1e1900 */
[----:B------:R-:W-:-:S03]  /*0df0*/  FFMA R26, R27, R22, R14 ;  /* 0x000000161b1a7223 */ /* 0x000fc6000000000e */
[----:B------:R-:W4:Y:S04]  /*0e00*/  LDG.E R14, desc[UR6][R2.64+0xe8] ;  /* 0x0000e806020e7981 */ /* 0x000f28000c1e1900 */
[----:B------:R-:W5:Y:S04]  /*0e10*/  LDG.E R22, desc[UR6][R2.64+0xec] ;  /* 0x0000ec0602167981 */ /* 0x000f68000c1e1900 */
[----:B------:R-:W5:Y:S01]  /*0e20*/  LDG.E R27, desc[UR6][R2.64+0xf0] ;  /* 0x0000f006021b7981 */ /* 0x000f62000c1e1900 */
[----:B------:R-:W-:-:S03]  /*0e30*/  FFMA R26, R21, R18, R26 ;  /* 0x00000012151a7223 */ /* 0x000fc6000000001a */
[----:B------:R-:W5:Y:S04]  /*0e40*/  LDG.E R18, desc[UR6][R8.64+-0x190] ;  /* 0xfffe700608127981 */ /* 0x000f68000c1e1900 */
[----:B------:R-:W5:Y:S01]  /*0e50*/  LDG.E R21, desc[UR6][R2.64+0xf4] ;  /* 0x0000f40602157981 */ /* 0x000f62000c1e1900 */
[----:B------:R-:W-:-:S03]  /*0e60*/  FFMA R26, R23, R20, R26 ;  /* 0x00000014171a7223 */ /* 0x000fc6000000001a */
[----:B------:R-:W5:Y:S04]  /*0e70*/  LDG.E R23, desc[UR6][R8.64] ;  /* 0x0000000608177981 */ /* 0x000f68000c1e1900 */
[----:B------:R-:W5:Y:S01]  /*0e80*/  LDG.E R20, desc[UR6][R2.64+0xf8] ;  /* 0x0000f80602147981 */ /* 0x000f62000c1e1900 */
[----:B0-----:R-:W-:-:S05]  /*0e90*/  IADD3 R11, PT, PT, R5, 0x1900, RZ ;  /* 0x00001900050b7810 */ /* 0x001fca0007ffe0ff */
[----:B------:R-:W-:-:S04]  /*0ea0*/  IMAD.WIDE R10, R11, 0x4, R6 ;  /* 0x000000040b0a7825 */ /* 0x000fc800078e0206 */
[----:B--2---:R-:W-:Y:S02]  /*0eb0*/  FFMA R26, R15, R24, R26 ;  /* 0x000000180f1a7223 */ /* 0x004fe4000000001a */
[----:B------:R0:W2:Y:S04]  /*0ec0*/  LDG.E R15, desc[UR6][R8.64+0x190] ;  /* 0x00019006080f7981 */ /* 0x0000a8000c1e1900 */
[----:B------:R-:W2:Y:S01]  /*0ed0*/  LDG.E R24, desc[UR6][R2.64+0xfc] ;  /* 0x0000fc0602187981 */ /* 0x000ea2000c1e1900 */
[----:B---3--:R-:W-:-:S03]  /*0ee0*/  FFMA R0, R0, R17, R26 ;  /* 0x0000001100007223 */ /* 0x008fc6000000001a */
[----:B------:R-:W3:Y:S01]  /*0ef0*/  LDG.E R17, desc[UR6][R10.64+-0x190] ;  /* 0xfffe70060a117981 */ /* 0x000ee2000c1e1900 */
[----:B------:R-:W-:-:S03]  /*0f00*/  FFMA R26, R29, R12, R0 ;  /* 0x0000000c1d1a7223 */ /* 0x000fc60000000000 */
        /* <DEDUP_REMOVED lines=11> */
[----:B------:R-:W5:Y:S01]  /*0fc0*/  LDG.E R16, desc[UR6][R2.64+0x10c] ;  /* 0x00010c0602107981 */ /* 0x000f62000c1e1900 */
[----:B------:R-:W-:-:S03]  /*0fd0*/  FFMA R27, R21, R18, R22 ;  /* 0x00000012151b7223 */ /* 0x000fc60000000016 */
[----:B------:R-:W5:Y:S04]  /*0fe0*/  LDG.E R18, desc[UR6][R8.64+-0x320] ;  /* 0xfffce00608127981 */ /* 0x000f68000c1e1900 */
[----:B------:R-:W5:Y:S01]  /*0ff0*/  LDG.E R21, desc[UR6][R2.64+0x110] ;  /* 0x0001100602157981 */ /* 0x000f62000c1e1900 */
[----:B------:R-:W-:-:S03]  /*1000*/  FFMA R27, R20, R23, R27 ;  /* 0x00000017141b7223 */ /* 0x000fc6000000001b */
[----:B------:R-:W5:Y:S04]  /*1010*/  LDG.E R20, desc[UR6][R8.64+-0x190] ;  /* 0xfffe700608147981 */ /* 0x000f68000c1e1900 */
[----:B------:R-:W5:Y:S04]  /*1020*/  LDG.E R23, desc[UR6][R2.64+0x114] ;  /* 0x0001140602177981 */ /* 0x000f68000c1e1900 */
[----:B------:R-:W5:Y:S01]  /*1030*/  LDG.E R22, desc[UR6][R2.64+0x118] ;  /* 0x0001180602167981 */ /* 0x000f62000c1e1900 */
[----:B0-----:R-:W-:-:S05]  /*1040*/  IADD3 R11, PT, PT, R5, 0x1c20, RZ ;  /* 0x00001c20050b7810 */ /* 0x001fca0007ffe0ff */
[----:B------:R-:W-:-:S04]  /*1050*/  IMAD.WIDE R10, R11, 0x4, R6 ;  /* 0x000000040b0a7825 */ /* 0x000fc800078e0206 */
[----:B--2---:R-:W-:Y:S02]  /*1060*/  FFMA R26, R24, R15, R27 ;  /* 0x0000000f181a7223 */ /* 0x004fe4000000001b */
[----:B------:R-:W2:Y:S04]  /*1070*/  LDG.E R15, desc[UR6][R8.64] ;  /* 0x00000006080f7981 */ /* 0x000ea8000c1e1900 */
        /* <DEDUP_REMOVED lines=25> */
[----:B------:R-:W2:Y:S01]  /*1210*/  LDG.E R22, desc[UR6][R2.64+0x138] ;  /* 0x0001380602167981 */ /* 0x000ea2000c1e1900 */
[----:B------:R-:W-:-:S03]  /*1220*/  FFMA R26, R24, R27, R25 ;  /* 0x0000001b181a7223 */ /* 0x000fc60000000019 */
        /* <DEDUP_REMOVED lines=14> */
[----:B------:R-:W5:Y:S04]  /*1310*/  LDG.E R21, desc[UR6][R10.64+0x190] ;  /* 0x000190060a157981 */ /* 0x000f68000c1e1900 */
[----:B------:R-:W5:Y:S01]  /*1320*/  LDG.E R16, desc[UR6][R2.64+0x14c] ;  /* 0x00014c0602107981 */ /* 0x000f62000c1e1900 */
[----:B------:R-:W-:-:S03]  /*1330*/  FFMA R18, R23, R18, R14 ;  /* 0x0000001217127223 */ /* 0x000fc6000000000e */
[----:B------:R0:W4:Y:S02]  /*1340*/  LDG.E R14, desc[UR6][R10.64] ;  /* 0x000000060a0e7981 */ /* 0x000124000c1e1900 */
[----:B0-----:R-:W-:-:S05]  /*1350*/  IADD3 R11, PT, PT, R5, 0x2260, RZ ;  /* 0x00002260050b7810 */ /* 0x001fca0007ffe0ff */
[----:B------:R-:W-:-:S04]  /*1360*/  IMAD.WIDE R10, R11, 0x4, R6 ;  /* 0x000000040b0a7825 */ /* 0x000fc800078e0206 */
[----:B--2---:R-:W-:Y:S02]  /*1370*/  FFMA R23, R15, R20, R18 ;  /* 0x000000140f177223 */ /* 0x004fe40000000012 */
[----:B------:R-:W2:Y:S04]  /*1380*/  LDG.E R18, desc[UR6][R8.64+-0x320] ;  /* 0xfffce00608127981 */ /* 0x000ea8000c1e1900 */
[----:B------:R-:W2:Y:S01]  /*1390*/  LDG.E R15, desc[UR6][R2.64+0x150] ;  /* 0x00015006020f7981 */ /* 0x000ea2000c1e1900 */
[----:B------:R-:W-:-:S03]  /*13a0*/  FFMA R25, R22, R25, R23 ;  /* 0x0000001916197223 */ /* 0x000fc60000000017 */
[----:B------:R-:W2:Y:S04]  /*13b0*/  LDG.E R23, desc[UR6][R8.64+-0x190] ;  /* 0xfffe700608177981 */ /* 0x000ea8000c1e1900 */
[----:B------:R-:W2:Y:S01]  /*13c0*/  LDG.E R20, desc[UR6][R2.64+0x154] ;  /* 0x0001540602147981 */ /* 0x000ea2000c1e1900 */
[----:B------:R-:W-:-:S03]  /*13d0*/  FFMA R26, R24, R27, R25 ;  /* 0x0000001b181a7223 */ /* 0x000fc60000000019 */
[----:B------:R-:W2:Y:S04]  /*13e0*/  LDG.E R22, desc[UR6][R8.64] ;  /* 0x0000000608167981 */ /* 0x000ea8000c1e1900 */
        /* <DEDUP_REMOVED lines=9> */
[----:B----4-:R-:W-:-:S03]  /*1480*/  FFMA R19, R19, R14, R26 ;  /* 0x0000000e13137223 */ /* 0x010fc6000000001a */
[----:B------:R-:W4:Y:S01]  /*1490*/  LDG.E R14, desc[UR6][R10.64] ;  /* 0x000000060a0e7981 */ /* 0x000f22000c1e1900 */
[----:B-----5:R-:W-:Y:S01]  /*14a0*/  FFMA R16, R16, R21, R19 ;  /* 0x0000001510107223 */ /* 0x020fe20000000013 */
[----:B------:R-:W-:-:S03]  /*14b0*/  IADD3 R19, PT, PT, R5, 0x23f0, RZ ;  /* 0x000023f005137810 */ /* 0x000fc60007ffe0ff */
[----:B--2---:R-:W-:Y:S02]  /*14c0*/  FFMA R9, R15, R18, R16 ;  /* 0x000000120f097223 */ /* 0x004fe40000000010 */
[----:B------:R-:W4:Y:S04]  /*14d0*/  LDG.E R15, desc[UR6][R2.64+0x168] ;  /* 0x00016806020f7981 */ /* 0x000f28000c1e1900 */
[----:B------:R-:W2:Y:S01]  /*14e0*/  LDG.E R16, desc[UR6][R2.64+0x16c] ;  /* 0x00016c0602107981 */ /* 0x000ea2000c1e1900 */
[----:B------:R-:W-:Y:S01]  /*14f0*/  FFMA R20, R20, R23, R9 ;  /* 0x0000001714147223 */ /* 0x000fe20000000009 */
[----:B------:R-:W-:Y:S02]  /*1500*/  IMAD.WIDE R8, R19, 0x4, R6 ;  /* 0x0000000413087825 */ /* 0x000fe400078e0206 */
[----:B------:R-:W5:Y:S04]  /*1510*/  LDG.E R18, desc[UR6][R2.64+0x170] ;  /* 0x0001700602127981 */ /* 0x000f68000c1e1900 */
[----:B------:R-:W2:Y:S01]  /*1520*/  LDG.E R19, desc[UR6][R10.64+0x190] ;  /* 0x000190060a137981 */ /* 0x000ea2000c1e1900 */
[----:B------:R-:W-:-:S03]  /*1530*/  FFMA R25, R25, R22, R20 ;  /* 0x0000001619197223 */ /* 0x000fc60000000014 */
[----:B------:R-:W5:Y:S04]  /*1540*/  LDG.E R21, desc[UR6][R8.64+-0x320] ;  /* 0xfffce00608157981 */ /* 0x000f68000c1e1900 */
[----:B------:R-:W5:Y:S01]  /*1550*/  LDG.E R22, desc[UR6][R2.64+0x174] ;  /* 0x0001740602167981 */ /* 0x000f62000c1e1900 */
[----:B------:R-:W-:-:S03]  /*1560*/  FFMA R24, R24, R27, R25 ;  /* 0x0000001b18187223 */ /* 0x000fc60000000019 */
[----:B------:R-:W5:Y:S01]  /*1570*/  LDG.E R25, desc[UR6][R8.64+-0x190] ;  /* 0xfffe700608197981 */ /* 0x000f62000c1e1900 */
[----:B------:R-:W-:-:S03]  /*1580*/  IADD3 R27, PT, PT, R5, 0x2580, RZ ;  /* 0x00002580051b7810 */ /* 0x000fc60007ffe0ff */
[----:B------:R-:W5:Y:S04]  /*1590*/  LDG.E R23, desc[UR6][R8.64] ;  /* 0x0000000608177981 */ /* 0x000f68000c1e1900 */
[----:B------:R-:W5:Y:S01]  /*15a0*/  LDG.E R20, desc[UR6][R2.64+0x178] ;  /* 0x0001780602147981 */ /* 0x000f62000c1e1900 */
[----:B------:R-:W-:-:S03]  /*15b0*/  IMAD.WIDE R6, R27, 0x4, R6 ;  /* 0x000000041b067825 */ /* 0x000fc600078e0206 */
[----:B------:R0:W5:Y:S01]  /*15c0*/  LDG.E R11, desc[UR6][R8.64+0x190] ;  /* 0x00019006080b7981 */ /* 0x000162000c1e1900 */
[----:B---3--:R-:W-:-:S03]  /*15d0*/  FFMA R29, R29, R12, R24 ;  /* 0x0000000c1d1d7223 */ /* 0x008fc60000000018 */
[----:B------:R-:W3:Y:S04]  /*15e0*/  LDG.E R10, desc[UR6][R2.64+0x17c] ;  /* 0x00017c06020a7981 */ /* 0x000ee8000c1e1900 */
[----:B------:R-:W3:Y:S04]  /*15f0*/  LDG.E R27, desc[UR6][R6.64+-0x320] ;  /* 0xfffce006061b7981 */ /* 0x000ee8000c1e1900 */
[----:B------:R-:W3:Y:S01]  /*1600*/  LDG.E R12, desc[UR6][R2.64+0x180] ;  /* 0x00018006020c7981 */ /* 0x000ee2000c1e1900 */
[----:B0-----:R-:W-:-:S03]  /*1610*/  FFMA R8, R0, R17, R29 ;  /* 0x0000001100087223 */ /* 0x001fc6000000001d */
[----:B------:R-:W3:Y:S04]  /*1620*/  LDG.E R24, desc[UR6][R6.64+-0x190] ;  /* 0xfffe700606187981 */ /* 0x000ee8000c1e1900 */
[----:B------:R-:W3:Y:S04]  /*1630*/  LDG.E R17, desc[UR6][R2.64+0x184] ;  /* 0x0001840602117981 */ /* 0x000ee8000c1e1900 */
[----:B------:R-:W3:Y:S04]  /*1640*/  LDG.E R0, desc[UR6][R6.64] ;  /* 0x0000000606007981 */ /* 0x000ee8000c1e1900 */
[----:B------:R-:W3:Y:S04]  /*1650*/  LDG.E R26, desc[UR6][R6.64+0x190] ;  /* 0x00019006061a7981 */ /* 0x000ee8000c1e1900 */
[----:B------:R-:W3:Y:S01]  /*1660*/  LDG.E R29, desc[UR6][R2.64+0x18c] ;  /* 0x00018c06021d7981 */ /* 0x000ee2000c1e1900 */
[----:B------:R-:W-:-:S04]  /*1670*/  IMAD R4, R13, UR8, R4 ;  /* 0x000000080d047c24 */ /* 0x000fc8000f8e0204 */
[----:B------:R-:W-:Y:S02]  /*1680*/  IMAD R5, R4, 0x64, R5 ;  /* 0x0000006404057824 */ /* 0x000fe400078e0205 */
[----:B----4-:R-:W-:Y:S02]  /*1690*/  FFMA R15, R15, R14, R8 ;  /* 0x0000000e0f0f7223 */ /* 0x010fe40000000008 */
[----:B------:R-:W0:Y:S02]  /*16a0*/  LDC.64 R8, c[0x0][0x390] ;  /* 0x0000e400ff087b82 */ /* 0x000e240000000a00 */
[----:B--2---:R-:W-:-:S04]  /*16b0*/  FFMA R15, R16, R19, R15 ;  /* 0x00000013100f7223 */ /* 0x004fc8000000000f */
[----:B-----5:R-:W-:-:S04]  /*16c0*/  FFMA R15, R18, R21, R15 ;  /* 0x00000015120f7223 */ /* 0x020fc8000000000f */
[----:B------:R-:W-:-:S04]  /*16d0*/  FFMA R15, R22, R25, R15 ;  /* 0x00000019160f7223 */ /* 0x000fc8000000000f */
[----:B------:R-:W-:-:S04]  /*16e0*/  FFMA R15, R20, R23, R15 ;  /* 0x00000017140f7223 */ /* 0x000fc8000000000f */
[----:B---3--:R-:W-:-:S04]  /*16f0*/  FFMA R11, R10, R11, R15 ;  /* 0x0000000b0a0b7223 */ /* 0x008fc8000000000f */
[----:B------:R-:W-:-:S04]  /*1700*/  FFMA R12, R12, R27, R11 ;  /* 0x0000001b0c0c7223 */ /* 0x000fc8000000000b */
[----:B------:R-:W-:-:S04]  /*1710*/  FFMA R17, R17, R24, R12 ;  /* 0x0000001811117223 */ /* 0x000fc8000000000c */
[----:B------:R-:W-:Y:S01]  /*1720*/  FFMA R0, R28, R0, R17 ;  /* 0x000000001c007223 */ /* 0x000fe20000000011 */
[----:B0-----:R-:W-:-:S04]  /*1730*/  IMAD.WIDE R8, R5, 0x4, R8 ;  /* 0x0000000405087825 */ /* 0x001fc800078e0208 */
[----:B------:R-:W-:-:S05]  /*1740*/  FFMA R29, R29, R26, R0 ;  /* 0x0000001a1d1d7223 */ /* 0x000fca0000000000 */
[----:B------:R-:W-:Y:S01]  /*1750*/  STG.E desc[UR6][R8.64], R29 ;  /* 0x0000001d08007986 */ /* 0x000fe2000c101906 */
[----:B------:R-:W-:Y:S05]  /*1760*/  EXIT ;  /* 0x000000000000794d */ /* 0x000fea0003800000 */
.L_x_0:
[----:B------:R-:W-:-:S00]  /*1770*/  BRA `(.L_x_0) ;  /* 0xfffffffc00fc7947 */ /* 0x000fc0000383ffff */
[----:B------:R-:W-:-:S00]  /*1780*/  NOP ;  /* 0x0000000000007918 */ /* 0x000fc00000000000 */
[----:B------:R-:W-:-:S00]  /*1790*/  NOP ;  /* 0x0000000000007918 */ /* 0x000fc00000000000 */
[----:B------:R-:W-:-:S00]  /*17a0*/  NOP ;  /* 0x0000000000007918 */ /* 0x000fc00000000000 */
[----:B------:R-:W-:-:S00]  /*17b0*/  NOP ;  /* 0x0000000000007918 */ /* 0x000fc00000000000 */
[----:B------:R-:W-:-:S00]  /*17c0*/  NOP ;  /* 0x0000000000007918 */ /* 0x000fc00000000000 */
[----:B------:R-:W-:-:S00]  /*17d0*/  NOP ;  /* 0x0000000000007918 */ /* 0x000fc00000000000 */
[----:B------:R-:W-:-:S00]  /*17e0*/  NOP ;  /* 0x0000000000007918 */ /* 0x000fc00000000000 */
[----:B------:R-:W-:-:S00]  /*17f0*/  NOP ;  /* 0x0000000000007918 */ /* 0x000fc00000000000 */
.L_x_1:


//--------------------- .nv.shared.reserved.0     --------------------------
	.section	.nv.shared.reserved.0,"aw",@nobits
	.weak		__nv_reservedSMEM_offset_0_alias
	.size		__nv_reservedSMEM_offset_0_alias, 0, 64
	.other		__nv_reservedSMEM_offset_0_alias,@"STO_CUDA_RESERVED_SHARED STV_DEFAULT"
__nv_reservedSMEM_offset_0_alias:
	.zero		0
	.zero		64


//--------------------- .nv.constant0._Z10matrix_mulPfS_S_ --------------------------
	.section	.nv.constant0._Z10matrix_mulPfS_S_,"a",@progbits
	.sectionflags	@""
	.align	4
.nv.constant0._Z10matrix_mulPfS_S_:
	.zero		920


//--------------------- SYMBOLS --------------------------

	.type		.nv.reservedSmem.offset0,@object
	.size		.nv.reservedSmem.offset0,0x4
